//
// Generated by NVIDIA NVVM Compiler
//
// Compiler Build ID: CL-36424714
// Cuda compilation tools, release 13.0, V13.0.88
// Based on NVVM 20.0.0
//

.version 9.0
.target sm_100
.address_size 64

	// .globl	_Z14deutsch_kernelPi

.visible .entry _Z14deutsch_kernelPi(
	.param .u64 .ptr .align 1 _Z14deutsch_kernelPi_param_0
)
{
	.reg .b32 	%r<2>;
	.reg .b64 	%rd<5>;

	ld.param.u64 	%rd1, [_Z14deutsch_kernelPi_param_0];
	cvta.to.global.u64 	%rd2, %rd1;
	mov.u32 	%r1, %tid.x;
	mul.wide.u32 	%rd3, %r1, 4;
	add.s64 	%rd4, %rd2, %rd3;
	st.global.u32 	[%rd4], %r1;
	ret;

}


// ===== COMPILED SASS (sm_100) =====

	.target	sm_100

	.elftype	@"ET_EXEC"


//--------------------- .note.nv.tkinfo           --------------------------
	.section	.note.nv.tkinfo,"",@"SHT_NOTE"
	.sectionflags	@"SHF_NOTE_NV_TKINFO"
	.tkinfo
        /*0018*/ 	.word	0x00000002
        /*0030*/ 	.string	""
        /*0030*/ 	.string	"ptxas"
        /*0030*/ 	.string	"Cuda compilation tools, release 13.0, V13.0.88"
        /*0030*/ 	.string	"Build cuda_13.0.r13.0/compiler.36424714_0"
        /*0030*/ 	.string	"-arch sm_100 -m 64 "



//--------------------- .note.nv.cuinfo           --------------------------
	.section	.note.nv.cuinfo,"",@"SHT_NOTE"
	.sectionflags	@"SHF_NOTE_NV_CUINFO"
        /*0018*/ 	.short	0x0002
        /*001a*/ 	.short	0x0064
        /*001c*/ 	.short	0x0082
	.zero		2


//--------------------- .nv.info                  --------------------------
	.section	.nv.info,"",@"SHT_CUDA_INFO"
	.align	4


	//----- nvinfo : EIATTR_REGCOUNT
	.align		4
        /*0000*/ 	.byte	0x04, 0x2f
        /*0002*/ 	.short	(.L_1 - .L_0)
	.align		4
.L_0:
        /*0004*/ 	.word	index@(_Z14deutsch_kernelPi)
        /*0008*/ 	.word	0x00000008


	//----- nvinfo : EIATTR_FRAME_SIZE
	.align		4
.L_1:
        /*000c*/ 	.byte	0x04, 0x11
        /*000e*/ 	.short	(.L_3 - .L_2)
	.align		4
.L_2:
        /*0010*/ 	.word	index@(_Z14deutsch_kernelPi)
        /*0014*/ 	.word	0x00000000


	//----- nvinfo : EIATTR_MIN_STACK_SIZE
	.align		4
.L_3:
        /*0018*/ 	.byte	0x04, 0x12
        /*001a*/ 	.short	(.L_5 - .L_4)
	.align		4
.L_4:
        /*001c*/ 	.word	index@(_Z14deutsch_kernelPi)
        /*0020*/ 	.word	0x00000000
.L_5:


//--------------------- .nv.compat                --------------------------
	.section	.nv.compat,"",@"SHT_CUDA_COMPAT_INFO"
	.align	4
        /*0000*/ 	.byte	0x02, 0x09, 0x00, 0x00, 0x02, 0x02, 0x01, 0x00, 0x02, 0x05, 0x05, 0x00, 0x03, 0x07, 0x01, 0x01
        /*0010*/ 	.byte	0x02, 0x03, 0x00, 0x00, 0x02, 0x06, 0x01, 0x00, 0x04, 0x0b, 0x08, 0x00, 0x09, 0x00, 0x00, 0x00
        /*0020*/ 	.byte	0x00, 0x00, 0x00, 0x00


//--------------------- .nv.info._Z14deutsch_kernelPi --------------------------
	.section	.nv.info._Z14deutsch_kernelPi,"",@"SHT_CUDA_INFO"
	.sectionflags	@""
	.align	4


	//----- nvinfo : EIATTR_CUDA_API_VERSION
	.align		4
        /*0000*/ 	.byte	0x04, 0x37
        /*0002*/ 	.short	(.L_7 - .L_6)
.L_6:
        /*0004*/ 	.word	0x00000082


	//----- nvinfo : EIATTR_KPARAM_INFO
	.align		4
.L_7:
        /*0008*/ 	.byte	0x04, 0x17
        /*000a*/ 	.short	(.L_9 - .L_8)
.L_8:
        /*000c*/ 	.word	0x00000000
        /*0010*/ 	.short	0x0000
        /*0012*/ 	.short	0x0000
        /*0014*/ 	.byte	0x00, 0xf5, 0x21, 0x00


	//----- nvinfo : EIATTR_SPARSE_MMA_MASK
	.align		4
.L_9:
        /*0018*/ 	.byte	0x03, 0x50
        /*001a*/ 	.short	0x0000


	//----- nvinfo : EIATTR_MAXREG_COUNT
	.align		4
        /*001c*/ 	.byte	0x03, 0x1b
        /*001e*/ 	.short	0x00ff


	//----- nvinfo : EIATTR_MERCURY_ISA_VERSION
	.align		4
        /*0020*/ 	.byte	0x03, 0x5f
        /*0022*/ 	.short	0x0101


	//----- nvinfo : EIATTR_VRC_CTA_INIT_COUNT
	.align		4
        /*0024*/ 	.byte	0x02, 0x4a
	.zero		1
	.zero		1


	//----- nvinfo : EIATTR_EXIT_INSTR_OFFSETS
	.align		4
        /*0028*/ 	.byte	0x04, 0x1c
        /*002a*/ 	.short	(.L_11 - .L_10)


	//   ....[0]....
.L_10:
        /*002c*/ 	.word	0x00000060


	//----- nvinfo : EIATTR_CBANK_PARAM_SIZE
	.align		4
.L_11:
        /*0030*/ 	.byte	0x03, 0x19
        /*0032*/ 	.short	0x0008


	//----- nvinfo : EIATTR_PARAM_CBANK
	.align		4
        /*0034*/ 	.byte	0x04, 0x0a
        /*0036*/ 	.short	(.L_13 - .L_12)
	.align		4
.L_12:
        /*0038*/ 	.word	index@(.nv.constant0._Z14deutsch_kernelPi)
        /*003c*/ 	.short	0x0380
        /*003e*/ 	.short	0x0008


	//----- nvinfo : EIATTR_SW_WAR
	.align		4
.L_13:
        /*0040*/ 	.byte	0x04, 0x36
        /*0042*/ 	.short	(.L_15 - .L_14)
.L_14:
        /*0044*/ 	.word	0x00000008
.L_15:


//--------------------- .nv.callgraph             --------------------------
	.section	.nv.callgraph,"",@"SHT_CUDA_CALLGRAPH"
	.align	4
	.sectionentsize	8
	.align		4
        /*0000*/ 	.word	0x00000000
	.align		4
        /*0004*/ 	.word	0xffffffff
	.align		4
        /*0008*/ 	.word	0x00000000
	.align		4
        /*000c*/ 	.word	0xfffffffe
	.align		4
        /*0010*/ 	.word	0x00000000
	.align		4
        /*0014*/ 	.word	0xfffffffd
	.align		4
        /*0018*/ 	.word	0x00000000
	.align		4
        /*001c*/ 	.word	0xfffffffc


//--------------------- .text._Z14deutsch_kernelPi --------------------------
	.section	.text._Z14deutsch_kernelPi,"ax",@progbits
	.align	128
        .global         _Z14deutsch_kernelPi
        .type           _Z14deutsch_kernelPi,@function
        .size           _Z14deutsch_kernelPi,(.L_x_1 - _Z14deutsch_kernelPi)
        .other          _Z14deutsch_kernelPi,@"STO_CUDA_ENTRY STV_DEFAULT"
_Z14deutsch_kernelPi:
.text._Z14deutsch_kernelPi:
[----:B------:R-:W-:Y:S01]  /*0000*/  LDC R1, c[0x0][0x37c] ;  /* 0x0000df00ff017b82 */ /* 0x000fe20000000800 */
[----:B------:R-:W0:Y:S07]  /*0010*/  S2R R5, SR_TID.X ;  /* 0x0000000000057919 */ /* 0x000e2e0000002100 */
[----:B------:R-:W0:Y:S01]  /*0020*/  LDC.64 R2, c[0x0][0x380] ;  /* 0x0000e000ff027b82 */ /* 0x000e220000000a00 */
[----:B------:R-:W1:Y:S01]  /*0030*/  LDCU.64 UR4, c[0x0][0x358] ;  /* 0x00006b00ff0477ac */ /* 0x000e620008000a00 */
[----:B0-----:R-:W-:-:S05]  /*0040*/  IMAD.WIDE.U32 R2, R5, 0x4, R2 ;  /* 0x0000000405027825 */ /* 0x001fca00078e0002 */
[----:B-1----:R-:W-:Y:S01]  /*0050*/  STG.E desc[UR4][R2.64], R5 ;  /* 0x0000000502007986 */ /* 0x002fe2000c101904 */
[----:B------:R-:W-:Y:S05]  /*0060*/  EXIT ;  /* 0x000000000000794d */ /* 0x000fea0003800000 */
.L_x_0:
[----:B------:R-:W-:-:S00]  /*0070*/  BRA `(.L_x_0) ;  /* 0xfffffffc00fc7947 */ /* 0x000fc0000383ffff */
[----:B------:R-:W-:-:S00]  /*0080*/  NOP ;  /* 0x0000000000007918 */ /* 0x000fc00000000000 */
[----:B------:R-:W-:-:S00]  /*0090*/  NOP ;  /* 0x0000000000007918 */ /* 0x000fc00000000000 */
[----:B------:R-:W-:-:S00]  /*00a0*/  NOP ;  /* 0x0000000000007918 */ /* 0x000fc00000000000 */
[----:B------:R-:W-:-:S00]  /*00b0*/  NOP ;  /* 0x0000000000007918 */ /* 0x000fc00000000000 */
[----:B------:R-:W-:-:S00]  /*00c0*/  NOP ;  /* 0x0000000000007918 */ /* 0x000fc00000000000 */
[----:B------:R-:W-:-:S00]  /*00d0*/  NOP ;  /* 0x0000000000007918 */ /* 0x000fc00000000000 */
[----:B------:R-:W-:-:S00]  /*00e0*/  NOP ;  /* 0x0000000000007918 */ /* 0x000fc00000000000 */
[----:B------:R-:W-:-:S00]  /*00f0*/  NOP ;  /* 0x0000000000007918 */ /* 0x000fc00000000000 */
.L_x_1:


//--------------------- .nv.shared.reserved.0     --------------------------
	.section	.nv.shared.reserved.0,"aw",@nobits
	.weak		__nv_reservedSMEM_offset_0_alias
	.size		__nv_reservedSMEM_offset_0_alias, 0, 64
	.other		__nv_reservedSMEM_offset_0_alias,@"STO_CUDA_RESERVED_SHARED STV_DEFAULT"
__nv_reservedSMEM_offset_0_alias:
	.zero		0
	.zero		64


//--------------------- .nv.constant0._Z14deutsch_kernelPi --------------------------
	.section	.nv.constant0._Z14deutsch_kernelPi,"a",@progbits
	.sectionflags	@""
	.align	4
.nv.constant0._Z14deutsch_kernelPi:
	.zero		904


//--------------------- SYMBOLS --------------------------

	.type		.nv.reservedSmem.offset0,@object
	.size		.nv.reservedSmem.offset0,0x4
